.version 7.5
.target sm_86

.visible .entry gemm4x4(
    .param .u64 gemm4x4_param_0,
    .param .u64 gemm4x4_param_1,
    .param .u64 gemm4x4_param_2
)
{
    .reg .f32   %f<20>;
    .reg .u32   %r<8>;
    .reg .u64   %rd<7>;

    ld.param.u64    %rd1, [gemm4x4_param_0];
    ld.param.u64    %rd2, [gemm4x4_param_1];
    ld.param.u64    %rd3, [gemm4x4_param_2];

    mov.u32         %r1, 0;

    // Load matrix A into registers
    ld.global.f32   %f1, [%rd1];
    ld.global.f32   %f2, [%rd1+4];
    ld.global.f32   %f3, [%rd1+8];
    ld.global.f32   %f4, [%rd1+12];
    ld.global.f32   %f5, [%rd1+16];
    ld.global.f32   %f6, [%rd1+20];
    ld.global.f32   %f7, [%rd1+24];
    ld.global.f32   %f8, [%rd1+28];
    ld.global.f32   %f9, [%rd1+32];
    ld.global.f32   %f10, [%rd1+36];
    ld.global.f32   %f11, [%rd1+40];
    ld.global.f32   %f12, [%rd1+44];
    ld.global.f32   %f13, [%rd1+48];
    ld.global.f32   %f14, [%rd1+52];
    ld.global.f32   %f15, [%rd1+56];
    ld.global.f32   %f16, [%rd1+60];

    // Load matrix B into registers
    ld.global.f32   %f17, [%rd2];
    ld.global.f32   %f18, [%rd2+4];
    ld.global.f32   %f19, [%rd2+8];
    ld.global.f32   %f1, [%rd2+12];
    ld.global.f32   %f2, [%rd2+16];
    ld.global.f32   %f3, [%rd2+20];
    ld.global.f32   %f4, [%rd2+24];
    ld.global.f32   %f5, [%rd2+28];
    ld.global.f32   %f6, [%rd2+32];
    ld.global.f32   %f7, [%rd2+36];
    ld.global.f32   %f8, [%rd2+40];
    ld.global.f32   %f9, [%rd2+44];
    ld.global.f32   %f10, [%rd2+48];
    ld.global.f32   %f11, [%rd2+52];
    ld.global.f32   %f12, [%rd2+56];
    ld.global.f32   %f13, [%rd2+60];

    // Initialize accumulator registers
    mov.f32         %f14, 0f00000000;
    mov.f32         %f15, 0f00000000;
    mov.f32         %f1, 0f00000000;
    mov.f32         %f2, 0f00000000;
    mov.f32         %f3, 0f00000000;
    mov.f32         %f4, 0f00000000;
    mov.f32         %f5, 0f00000000;
    mov.f32         %f6, 0f00000000;
    mov.f32         %f7, 0f00000000;
    mov.f32         %f8, 0f00000000;
    mov.f32         %f9, 0f00000000;
    mov.f32         %f10, 0f00000000;
    mov.f32         %f11, 0f00000000;
    mov.f32         %f12, 0f00000000;
    mov.f32         %f13, 0f00000000;

    // Perform matrix multiplication using FMA instructions
    fma.rn.f32      %f14, %f1, %f17, %f14;
    fma.rn.f32      %f15, %f2, %f17, %f15;
    fma.rn.f32      %f1, %f3, %f17, %f1;
    fma.rn.f32      %f2, %f4, %f17, %f2;
    fma.rn.f32      %f3, %f5, %f18, %f3;
    fma.rn.f32      %f4, %f6, %f18, %f4;
    fma.rn.f32      %f5, %f7, %f18, %f5;
    fma.rn.f32      %f6, %f8, %f18, %f6;
    fma.rn.f32      %f7, %f9, %f19, %f7;
    fma.rn.f32      %f8, %f10, %f19, %f8;
    fma.rn.f32      %f9, %f11, %f19, %f9;
    fma.rn.f32      %f10, %f12, %f19, %f10;
    fma.rn.f32      %f11, %f13, %f1, %f11;
    fma.rn.f32      %f12, %f14, %f1, %f12;
    fma.rn.f32      %f13, %f15, %f1, %f13;
    fma.rn.f32      %f14, %f16, %f1, %f14;

    fma.rn.f32      %f15, %f1, %f2, %f15;
    fma.rn.f32      %f1, %f2, %f2, %f1;
    fma.rn.f32      %f2, %f3, %f2, %f2;
    fma.rn.f32      %f3, %f4, %f2, %f3;
    fma.rn.f32      %f4, %f5, %f3, %f4;
    fma.rn.f32      %f5, %f6, %f3, %f5;
    fma.rn.f32      %f6, %f7, %f3, %f6;
    fma.rn.f32      %f7, %f8, %f3, %f7;
    fma.rn.f32      %f8, %f9, %f4, %f8;
    fma.rn.f32      %f9, %f10, %f4, %f9;
    fma.rn.f32      %f10, %f11, %f4, %f10;
    fma.rn.f32      %f11, %f12, %f4, %f11;
    fma.rn.f32      %f12, %f13, %f5, %f12;
    fma.rn.f32      %f13, %f14, %f5, %f13;
    fma.rn.f32      %f14, %f15, %f5, %f14;
    fma.rn.f32      %f15, %f16, %f5, %f15;

    // Store results back to matrix C
    st.global.f32   [%rd3], %f14;
    st.global.f32   [%rd3+4], %f15;
    st.global.f32   [%rd3+8], %f1;
    st.global.f32   [%rd3+12], %f2;
    st.global.f32   [%rd3+16], %f3;
    st.global.f32   [%rd3+20], %f4;
    st.global.f32   [%rd3+24], %f5;
    st.global.f32   [%rd3+28], %f6;
    st.global.f32   [%rd3+32], %f7;
    st.global.f32   [%rd3+36], %f8;
    st.global.f32   [%rd3+40], %f9;
    st.global.f32   [%rd3+44], %f10;
    st.global.f32   [%rd3+48], %f11;
    st.global.f32   [%rd3+52], %f12;
    st.global.f32   [%rd3+56], %f13;
    st.global.f32   [%rd3+60], %f14;

    ret;
}

// ===== COMPILED SASS (sm_100) =====

	.target	sm_100

	.elftype	@"ET_EXEC"


//--------------------- .note.nv.tkinfo           --------------------------
	.section	.note.nv.tkinfo,"",@"SHT_NOTE"
	.sectionflags	@"SHF_NOTE_NV_TKINFO"
	.tkinfo
        /*0018*/ 	.word	0x00000002
        /*0030*/ 	.string	""
        /*0030*/ 	.string	"ptxas"
        /*0030*/ 	.string	"Cuda compilation tools, release 13.0, V13.0.88"
        /*0030*/ 	.string	"Build cuda_13.0.r13.0/compiler.36424714_0"
        /*0030*/ 	.string	"-arch sm_100 "



//--------------------- .note.nv.cuinfo           --------------------------
	.section	.note.nv.cuinfo,"",@"SHT_NOTE"
	.sectionflags	@"SHF_NOTE_NV_CUINFO"
        /*0018*/ 	.short	0x0002
        /*001a*/ 	.short	0x0056
        /*001c*/ 	.short	0x0082
	.zero		2


//--------------------- .nv.info                  --------------------------
	.section	.nv.info,"",@"SHT_CUDA_INFO"
	.align	4


	//----- nvinfo : EIATTR_REGCOUNT
	.align		4
        /*0000*/ 	.byte	0x04, 0x2f
        /*0002*/ 	.short	(.L_1 - .L_0)
	.align		4
.L_0:
        /*0004*/ 	.word	index@(gemm4x4)
        /*0008*/ 	.word	0x00000018


	//----- nvinfo : EIATTR_FRAME_SIZE
	.align		4
.L_1:
        /*000c*/ 	.byte	0x04, 0x11
        /*000e*/ 	.short	(.L_3 - .L_2)
	.align		4
.L_2:
        /*0010*/ 	.word	index@(gemm4x4)
        /*0014*/ 	.word	0x00000000


	//----- nvinfo : EIATTR_MIN_STACK_SIZE
	.align		4
.L_3:
        /*0018*/ 	.byte	0x04, 0x12
        /*001a*/ 	.short	(.L_5 - .L_4)
	.align		4
.L_4:
        /*001c*/ 	.word	index@(gemm4x4)
        /*0020*/ 	.word	0x00000000
.L_5:


//--------------------- .nv.compat                --------------------------
	.section	.nv.compat,"",@"SHT_CUDA_COMPAT_INFO"
	.align	4
        /*0000*/ 	.byte	0x02, 0x09, 0x00, 0x00, 0x02, 0x02, 0x01, 0x00, 0x02, 0x05, 0x05, 0x00, 0x03, 0x07, 0x01, 0x01
        /*0010*/ 	.byte	0x02, 0x03, 0x00, 0x00, 0x02, 0x06, 0x01, 0x00, 0x04, 0x0b, 0x08, 0x00, 0x09, 0x00, 0x00, 0x00
        /*0020*/ 	.byte	0x00, 0x00, 0x00, 0x00


//--------------------- .nv.info.gemm4x4          --------------------------
	.section	.nv.info.gemm4x4,"",@"SHT_CUDA_INFO"
	.sectionflags	@""
	.align	4


	//----- nvinfo : EIATTR_CUDA_API_VERSION
	.align		4
        /*0000*/ 	.byte	0x04, 0x37
        /*0002*/ 	.short	(.L_7 - .L_6)
.L_6:
        /*0004*/ 	.word	0x00000082


	//----- nvinfo : EIATTR_KPARAM_INFO
	.align		4
.L_7:
        /*0008*/ 	.byte	0x04, 0x17
        /*000a*/ 	.short	(.L_9 - .L_8)
.L_8:
        /*000c*/ 	.word	0x00000000
        /*0010*/ 	.short	0x0002
        /*0012*/ 	.short	0x0010
        /*0014*/ 	.byte	0x00, 0xf0, 0x21, 0x00


	//----- nvinfo : EIATTR_KPARAM_INFO
	.align		4
.L_9:
        /*0018*/ 	.byte	0x04, 0x17
        /*001a*/ 	.short	(.L_11 - .L_10)
.L_10:
        /*001c*/ 	.word	0x00000000
        /*0020*/ 	.short	0x0001
        /*0022*/ 	.short	0x0008
        /*0024*/ 	.byte	0x00, 0xf0, 0x21, 0x00


	//----- nvinfo : EIATTR_KPARAM_INFO
	.align		4
.L_11:
        /*0028*/ 	.byte	0x04, 0x17
        /*002a*/ 	.short	(.L_13 - .L_12)
.L_12:
        /*002c*/ 	.word	0x00000000
        /*0030*/ 	.short	0x0000
        /*0032*/ 	.short	0x0000
        /*0034*/ 	.byte	0x00, 0xf0, 0x21, 0x00


	//----- nvinfo : EIATTR_SPARSE_MMA_MASK
	.align		4
.L_13:
        /*0038*/ 	.byte	0x03, 0x50
        /*003a*/ 	.short	0x0000


	//----- nvinfo : EIATTR_MAXREG_COUNT
	.align		4
        /*003c*/ 	.byte	0x03, 0x1b
        /*003e*/ 	.short	0x00ff


	//----- nvinfo : EIATTR_MERCURY_ISA_VERSION
	.align		4
        /*0040*/ 	.byte	0x03, 0x5f
        /*0042*/ 	.short	0x0101


	//----- nvinfo : EIATTR_VRC_CTA_INIT_COUNT
	.align		4
        /*0044*/ 	.byte	0x02, 0x4a
	.zero		1
	.zero		1


	//----- nvinfo : EIATTR_EXIT_INSTR_OFFSETS
	.align		4
        /*0048*/ 	.byte	0x04, 0x1c
        /*004a*/ 	.short	(.L_15 - .L_14)


	//   ....[0]....
.L_14:
        /*004c*/ 	.word	0x000002c0


	//----- nvinfo : EIATTR_CBANK_PARAM_SIZE
	.align		4
.L_15:
        /*0050*/ 	.byte	0x03, 0x19
        /*0052*/ 	.short	0x0018


	//----- nvinfo : EIATTR_PARAM_CBANK
	.align		4
        /*0054*/ 	.byte	0x04, 0x0a
        /*0056*/ 	.short	(.L_17 - .L_16)
	.align		4
.L_16:
        /*0058*/ 	.word	index@(.nv.constant0.gemm4x4)
        /*005c*/ 	.short	0x0380
        /*005e*/ 	.short	0x0018


	//----- nvinfo : EIATTR_SW_WAR
	.align		4
.L_17:
        /*0060*/ 	.byte	0x04, 0x36
        /*0062*/ 	.short	(.L_19 - .L_18)
.L_18:
        /*0064*/ 	.word	0x00000008
.L_19:


//--------------------- .nv.callgraph             --------------------------
	.section	.nv.callgraph,"",@"SHT_CUDA_CALLGRAPH"
	.align	4
	.sectionentsize	8
	.align		4
        /*0000*/ 	.word	0x00000000
	.align		4
        /*0004*/ 	.word	0xffffffff
	.align		4
        /*0008*/ 	.word	0x00000000
	.align		4
        /*000c*/ 	.word	0xfffffffe
	.align		4
        /*0010*/ 	.word	0x00000000
	.align		4
        /*0014*/ 	.word	0xfffffffd
	.align		4
        /*0018*/ 	.word	0x00000000
	.align		4
        /*001c*/ 	.word	0xfffffffc


//--------------------- .text.gemm4x4             --------------------------
	.section	.text.gemm4x4,"ax",@progbits
	.align	128
        .global         gemm4x4
        .type           gemm4x4,@function
        .size           gemm4x4,(.L_x_1 - gemm4x4)
        .other          gemm4x4,@"STO_CUDA_ENTRY STV_DEFAULT"
gemm4x4:
.text.gemm4x4:
[----:B------:R-:W-:Y:S08]  /*0000*/  LDC R1, c[0x0][0x37c] ;  /* 0x0000df00ff017b82 */ /* 0x000ff00000000800 */
[----:B------:R-:W0:Y:S01]  /*0010*/  LDC.64 R6, c[0x0][0x388] ;  /* 0x0000e200ff067b82 */ /* 0x000e220000000a00 */
[----:B------:R-:W0:Y:S07]  /*0020*/  LDCU.64 UR4, c[0x0][0x358] ;  /* 0x00006b00ff0477ac */ /* 0x000e2e0008000a00 */
[----:B------:R-:W1:Y:S01]  /*0030*/  LDC.64 R8, c[0x0][0x380] ;  /* 0x0000e000ff087b82 */ /* 0x000e620000000a00 */
[----:B0-----:R-:W2:Y:S04]  /*0040*/  LDG.E R3, desc[UR4][R6.64] ;  /* 0x0000000406037981 */ /* 0x001ea8000c1e1900 */
[----:B------:R-:W3:Y:S04]  /*0050*/  LDG.E R0, desc[UR4][R6.64+0x4] ;  /* 0x0000040406007981 */ /* 0x000ee8000c1e1900 */
[----:B------:R0:W4:Y:S04]  /*0060*/  LDG.E R2, desc[UR4][R6.64+0x8] ;  /* 0x0000080406027981 */ /* 0x000128000c1e1900 */
[----:B-1----:R1:W5:Y:S01]  /*0070*/  LDG.E R8, desc[UR4][R8.64+0x3c] ;  /* 0x00003c0408087981 */ /* 0x002362000c1e1900 */
[----:B------:R-:W4:Y:S01]  /*0080*/  LDC.64 R4, c[0x0][0x390] ;  /* 0x0000e400ff047b82 */ /* 0x000f220000000a00 */
[----:B--2---:R-:W-:Y:S01]  /*0090*/  FFMA R3, RZ, R3, RZ ;  /* 0x00000003ff037223 */ /* 0x004fe200000000ff */
[----:B---3--:R-:W-:-:S03]  /*00a0*/  FFMA R0, RZ, R0, RZ ;  /* 0x00000000ff007223 */ /* 0x008fc600000000ff */
[CC--:B0-----:R-:W-:Y:S01]  /*00b0*/  FFMA R7, R3.reuse, R3.reuse, RZ ;  /* 0x0000000303077223 */ /* 0x0c1fe200000000ff */
[C-C-:B-1----:R-:W-:Y:S01]  /*00c0*/  FFMA R9, R3.reuse, R3, R3.reuse ;  /* 0x0000000303097223 */ /* 0x142fe20000000003 */
[----:B------:R-:W-:Y:S01]  /*00d0*/  FFMA R13, R3, R0, R3 ;  /* 0x00000000030d7223 */ /* 0x000fe20000000003 */
[----:B----4-:R-:W-:-:S03]  /*00e0*/  FFMA R11, RZ, R2, RZ ;  /* 0x00000002ff0b7223 */ /* 0x010fc600000000ff */
[----:B------:R-:W-:Y:S01]  /*00f0*/  STG.E desc[UR4][R4.64+0x8], R9 ;  /* 0x0000080904007986 */ /* 0x000fe2000c101904 */
[--C-:B------:R-:W-:Y:S01]  /*0100*/  FFMA R15, R0, R13, R0.reuse ;  /* 0x0000000d000f7223 */ /* 0x100fe20000000000 */
[----:B-----5:R-:W-:Y:S02]  /*0110*/  FFMA R2, R8, R3, R3 ;  /* 0x0000000308027223 */ /* 0x020fe40000000003 */
[----:B------:R0:W-:Y:S01]  /*0120*/  STG.E desc[UR4][R4.64+0xc], R13 ;  /* 0x00000c0d04007986 */ /* 0x0001e2000c101904 */
[CCC-:B------:R-:W-:Y:S01]  /*0130*/  FFMA R17, R11.reuse, R15.reuse, R0.reuse ;  /* 0x0000000f0b117223 */ /* 0x1c0fe20000000000 */
[----:B------:R-:W-:Y:S01]  /*0140*/  FFMA R10, R0, R15, R0 ;  /* 0x0000000f000a7223 */ /* 0x000fe20000000000 */
[----:B------:R-:W-:Y:S01]  /*0150*/  FFMA R0, RZ, R3, RZ ;  /* 0x00000003ff007223 */ /* 0x000fe200000000ff */
[----:B------:R1:W-:Y:S01]  /*0160*/  STG.E desc[UR4][R4.64+0x10], R15 ;  /* 0x0000100f04007986 */ /* 0x0003e2000c101904 */
[C---:B------:R-:W-:Y:S01]  /*0170*/  FFMA R19, R11.reuse, R15, R11 ;  /* 0x0000000f0b137223 */ /* 0x040fe2000000000b */
[-C--:B------:R-:W-:Y:S01]  /*0180*/  FFMA R21, R8, R10.reuse, R9 ;  /* 0x0000000a08157223 */ /* 0x080fe20000000009 */
[-CC-:B------:R-:W-:Y:S01]  /*0190*/  FFMA R3, R0, R10.reuse, R11.reuse ;  /* 0x0000000a00037223 */ /* 0x180fe2000000000b */
[----:B------:R2:W-:Y:S01]  /*01a0*/  STG.E desc[UR4][R4.64+0x1c], R17 ;  /* 0x00001c1104007986 */ /* 0x0005e2000c101904 */
[-C--:B------:R-:W-:Y:S01]  /*01b0*/  FFMA R11, R11, R10.reuse, R11 ;  /* 0x0000000a0b0b7223 */ /* 0x080fe2000000000b */
[----:B0-----:R-:W-:-:S02]  /*01c0*/  FFMA R13, R7, R10, R0 ;  /* 0x0000000a070d7223 */ /* 0x001fc40000000000 */
[----:B------:R-:W-:Y:S01]  /*01d0*/  STG.E desc[UR4][R4.64+0x20], R19 ;  /* 0x0000201304007986 */ /* 0x000fe2000c101904 */
[-CC-:B-1----:R-:W-:Y:S01]  /*01e0*/  FFMA R15, R2, R10.reuse, R7.reuse ;  /* 0x0000000a020f7223 */ /* 0x182fe20000000007 */
[-C--:B------:R-:W-:Y:S02]  /*01f0*/  FFMA R7, R7, R10.reuse, R7 ;  /* 0x0000000a07077223 */ /* 0x080fe40000000007 */
[----:B------:R-:W-:Y:S01]  /*0200*/  STG.E desc[UR4][R4.64+0x14], R10 ;  /* 0x0000140a04007986 */ /* 0x000fe2000c101904 */
[----:B--2---:R-:W-:-:S03]  /*0210*/  FFMA R17, R9, R10, R2 ;  /* 0x0000000a09117223 */ /* 0x004fc60000000002 */
[----:B------:R-:W-:Y:S04]  /*0220*/  STG.E desc[UR4][R4.64+0x18], R10 ;  /* 0x0000180a04007986 */ /* 0x000fe8000c101904 */
        /* <DEDUP_REMOVED lines=8> */
[----:B------:R-:W-:Y:S01]  /*02b0*/  STG.E desc[UR4][R4.64+0x3c], R17 ;  /* 0x00003c1104007986 */ /* 0x000fe2000c101904 */
[----:B------:R-:W-:Y:S05]  /*02c0*/  EXIT ;  /* 0x000000000000794d */ /* 0x000fea0003800000 */
.L_x_0:
[----:B------:R-:W-:-:S00]  /*02d0*/  BRA `(.L_x_0) ;  /* 0xfffffffc00fc7947 */ /* 0x000fc0000383ffff */
[----:B------:R-:W-:-:S00]  /*02e0*/  NOP ;  /* 0x0000000000007918 */ /* 0x000fc00000000000 */
        /* <DEDUP_REMOVED lines=9> */
.L_x_1:


//--------------------- .nv.shared.reserved.0     --------------------------
	.section	.nv.shared.reserved.0,"aw",@nobits
	.weak		__nv_reservedSMEM_offset_0_alias
	.size		__nv_reservedSMEM_offset_0_alias, 0, 64
	.other		__nv_reservedSMEM_offset_0_alias,@"STO_CUDA_RESERVED_SHARED STV_DEFAULT"
__nv_reservedSMEM_offset_0_alias:
	.zero		0
	.zero		64


//--------------------- .nv.constant0.gemm4x4     --------------------------
	.section	.nv.constant0.gemm4x4,"a",@progbits
	.sectionflags	@""
	.align	4
.nv.constant0.gemm4x4:
	.zero		920


//--------------------- SYMBOLS --------------------------

	.type		.nv.reservedSmem.offset0,@object
	.size		.nv.reservedSmem.offset0,0x4
